	.headerflags	@"EF_CUDA_TEXMODE_UNIFIED EF_CUDA_64BIT_ADDRESS EF_CUDA_ACCELERATORS EF_CUDA_SM90 EF_CUDA_VIRTUAL_SM(EF_CUDA_SM90)"
	.elftype	@"ET_EXEC"


//--------------------- .nv.info                  --------------------------
	.section	.nv.info,"",@"SHT_CUDA_INFO"
	.align	4


	//----- nvinfo : EIATTR_REGCOUNT
	.align		4
        /*0000*/ 	.byte	0x04, 0x2f
        /*0002*/ 	.short	(.L_1 - .L_0)
	.align		4
.L_0:
        /*0004*/ 	.word	index@(triton_per_fused_convolution_mean_2)
        /*0008*/ 	.word	0x00000012


	//----- nvinfo : EIATTR_MIN_STACK_SIZE
	.align		4
.L_1:
        /*000c*/ 	.byte	0x04, 0x12
        /*000e*/ 	.short	(.L_3 - .L_2)
	.align		4
.L_2:
        /*0010*/ 	.word	index@(triton_per_fused_convolution_mean_2)
        /*0014*/ 	.word	0x00000000


	//----- nvinfo : EIATTR_FRAME_SIZE
	.align		4
.L_3:
        /*0018*/ 	.byte	0x04, 0x11
        /*001a*/ 	.short	(.L_5 - .L_4)
	.align		4
.L_4:
        /*001c*/ 	.word	index@(triton_per_fused_convolution_mean_2)
        /*0020*/ 	.word	0x00000000


	//----- nvinfo : EIATTR_MIN_STACK_SIZE
	.align		4
.L_5:
        /*0024*/ 	.byte	0x04, 0x12
        /*0026*/ 	.short	(.L_7 - .L_6)
	.align		4
.L_6:
        /*0028*/ 	.word	index@(triton_per_fused_convolution_mean_2)
        /*002c*/ 	.word	0x00000000
.L_7:


//--------------------- .nv.info.triton_per_fused_convolution_mean_2 --------------------------
	.section	.nv.info.triton_per_fused_convolution_mean_2,"",@"SHT_CUDA_INFO"
	.sectionflags	@""
	.align	4


	//----- nvinfo : EIATTR_CUDA_API_VERSION
	.align		4
        /*0000*/ 	.byte	0x04, 0x37
        /*0002*/ 	.short	(.L_9 - .L_8)
.L_8:
        /*0004*/ 	.word	0x0000007c


	//----- nvinfo : EIATTR_KPARAM_INFO
	.align		4
.L_9:
        /*0008*/ 	.byte	0x04, 0x17
        /*000a*/ 	.short	(.L_11 - .L_10)
.L_10:
        /*000c*/ 	.word	0x00000000
        /*0010*/ 	.short	0x0004
        /*0012*/ 	.short	0x001c
        /*0014*/ 	.byte	0x00, 0xf0, 0x11, 0x00


	//----- nvinfo : EIATTR_KPARAM_INFO
	.align		4
.L_11:
        /*0018*/ 	.byte	0x04, 0x17
        /*001a*/ 	.short	(.L_13 - .L_12)
.L_12:
        /*001c*/ 	.word	0x00000000
        /*0020*/ 	.short	0x0003
        /*0022*/ 	.short	0x0018
        /*0024*/ 	.byte	0x00, 0xf0, 0x11, 0x00


	//----- nvinfo : EIATTR_KPARAM_INFO
	.align		4
.L_13:
        /*0028*/ 	.byte	0x04, 0x17
        /*002a*/ 	.short	(.L_15 - .L_14)
.L_14:
        /*002c*/ 	.word	0x00000000
        /*0030*/ 	.short	0x0002
        /*0032*/ 	.short	0x0010
        /*0034*/ 	.byte	0x00, 0xf4, 0x21, 0x00


	//----- nvinfo : EIATTR_KPARAM_INFO
	.align		4
.L_15:
        /*0038*/ 	.byte	0x04, 0x17
        /*003a*/ 	.short	(.L_17 - .L_16)
.L_16:
        /*003c*/ 	.word	0x00000000
        /*0040*/ 	.short	0x0001
        /*0042*/ 	.short	0x0008
        /*0044*/ 	.byte	0x00, 0xf4, 0x21, 0x00


	//----- nvinfo : EIATTR_KPARAM_INFO
	.align		4
.L_17:
        /*0048*/ 	.byte	0x04, 0x17
        /*004a*/ 	.short	(.L_19 - .L_18)
.L_18:
        /*004c*/ 	.word	0x00000000
        /*0050*/ 	.short	0x0000
        /*0052*/ 	.short	0x0000
        /*0054*/ 	.byte	0x00, 0xf4, 0x21, 0x00


	//----- nvinfo : EIATTR_SPARSE_MMA_MASK
	.align		4
.L_19:
        /*0058*/ 	.byte	0x03, 0x50
        /*005a*/ 	.short	0x0000


	//----- nvinfo : EIATTR_MAXREG_COUNT
	.align		4
        /*005c*/ 	.byte	0x03, 0x1b
        /*005e*/ 	.short	0x00ff


	//----- nvinfo : EIATTR_COOP_GROUP_MASK_REGIDS
	.align		4
        /*0060*/ 	.byte	0x04, 0x29
        /*0062*/ 	.short	(.L_21 - .L_20)


	//   ....[0]....
.L_20:
        /*0064*/ 	.word	0xffffffff


	//   ....[1]....
        /*0068*/ 	.word	0xffffffff


	//   ....[2]....
        /*006c*/ 	.word	0xffffffff


	//----- nvinfo : EIATTR_COOP_GROUP_INSTR_OFFSETS
	.align		4
.L_21:
        /*0070*/ 	.byte	0x04, 0x28
        /*0072*/ 	.short	(.L_23 - .L_22)


	//   ....[0]....
.L_22:
        /*0074*/ 	.word	0x00000240


	//   ....[1]....
        /*0078*/ 	.word	0x00000270


	//   ....[2]....
        /*007c*/ 	.word	0x000002b0


	//----- nvinfo : EIATTR_EXIT_INSTR_OFFSETS
	.align		4
.L_23:
        /*0080*/ 	.byte	0x04, 0x1c
        /*0082*/ 	.short	(.L_25 - .L_24)


	//   ....[0]....
.L_24:
        /*0084*/ 	.word	0x00000350


	//   ....[1]....
        /*0088*/ 	.word	0x00000380


	//----- nvinfo : EIATTR_REQNTID
	.align		4
.L_25:
        /*008c*/ 	.byte	0x04, 0x10
        /*008e*/ 	.short	(.L_27 - .L_26)
.L_26:
        /*0090*/ 	.word	0x00000040
        /*0094*/ 	.word	0x00000001
        /*0098*/ 	.word	0x00000001


	//----- nvinfo : EIATTR_CBANK_PARAM_SIZE
	.align		4
.L_27:
        /*009c*/ 	.byte	0x03, 0x19
        /*009e*/ 	.short	0x0020


	//----- nvinfo : EIATTR_PARAM_CBANK
	.align		4
        /*00a0*/ 	.byte	0x04, 0x0a
        /*00a2*/ 	.short	(.L_29 - .L_28)
	.align		4
.L_28:
        /*00a4*/ 	.word	index@(.nv.constant0.triton_per_fused_convolution_mean_2)
        /*00a8*/ 	.short	0x0210
        /*00aa*/ 	.short	0x0020


	//----- nvinfo : EIATTR_SW_WAR
	.align		4
.L_29:
        /*00ac*/ 	.byte	0x04, 0x36
        /*00ae*/ 	.short	(.L_31 - .L_30)
.L_30:
        /*00b0*/ 	.word	0x00000008
.L_31:


//--------------------- .nv.callgraph             --------------------------
	.section	.nv.callgraph,"",@"SHT_CUDA_CALLGRAPH"
	.align	4
	.sectionentsize	8
	.align		4
        /*0000*/ 	.word	0x00000000
	.align		4
        /*0004*/ 	.word	0xffffffff
	.align		4
        /*0008*/ 	.word	0x00000000
	.align		4
        /*000c*/ 	.word	0xfffffffe
	.align		4
        /*0010*/ 	.word	0x00000000
	.align		4
        /*0014*/ 	.word	0xfffffffd
	.align		4
        /*0018*/ 	.word	0x00000000
	.align		4
        /*001c*/ 	.word	0xfffffffc


//--------------------- .text.triton_per_fused_convolution_mean_2 --------------------------
	.section	.text.triton_per_fused_convolution_mean_2,"ax",@progbits
	.sectionflags	@"SHF_BARRIERS=1"
	.align	128
        .global         triton_per_fused_convolution_mean_2
        .type           triton_per_fused_convolution_mean_2,@function
        .size           triton_per_fused_convolution_mean_2,(.L_x_1 - triton_per_fused_convolution_mean_2)
        .other          triton_per_fused_convolution_mean_2,@"STO_CUDA_ENTRY STV_DEFAULT"
triton_per_fused_convolution_mean_2:
.text.triton_per_fused_convolution_mean_2:
[----:B------:R-:W0:Y:S02]  /*0000*/  LDC R1, c[0x0][0x28] ;  /* 0x00000a00ff017b82 */ /* 0x000e240000000800 */
[----:B------:R-:W1:Y:S01]  /*0010*/  S2R R7, SR_TID.X ;  /* 0x0000000000077919 */ /* 0x000e620000002100 */
[----:B------:R-:W2:Y:S01]  /*0020*/  LDC.64 R4, c[0x0][0x210] ;  /* 0x00008400ff047b82 */ /* 0x000ea20000000a00 */
[----:B------:R-:W-:Y:S01]  /*0030*/  CS2R R14, SRZ ;  /* 0x00000000000e7805 */ /* 0x000fe2000001ff00 */
[----:B------:R-:W-:Y:S01]  /*0040*/  ULDC.64 UR6, c[0x0][0x208] ;  /* 0x0000820000067ab9 */ /* 0x000fe20000000a00 */
[----:B------:R-:W3:Y:S05]  /*0050*/  S2R R6, SR_CTAID.X ;  /* 0x0000000000067919 */ /* 0x000eea0000002500 */
[----:B------:R-:W4:Y:S01]  /*0060*/  LDC.64 R2, c[0x0][0x220] ;  /* 0x00008800ff027b82 */ /* 0x000f220000000a00 */
[----:B-1----:R-:W-:Y:S01]  /*0070*/  SHF.R.U32.HI R9, RZ, 0x3, R7 ;  /* 0x00000003ff097819 */ /* 0x002fe20000011607 */
[----:B------:R-:W-:-:S02]  /*0080*/  IMAD.SHL.U32 R8, R7, 0x2, RZ ;  /* 0x0000000207087824 */ /* 0x000fc400078e00ff */
[----:B---3--:R-:W-:Y:S01]  /*0090*/  IMAD.SHL.U32 R0, R6, 0x8, RZ ;  /* 0x0000000806007824 */ /* 0x008fe200078e00ff */
[----:B------:R-:W-:Y:S02]  /*00a0*/  SGXT.U32 R9, R9, 0x3 ;  /* 0x000000030909781a */ /* 0x000fe40000000000 */
[----:B------:R-:W-:Y:S02]  /*00b0*/  SHF.R.S32.HI R13, RZ, 0x1c, R6 ;  /* 0x0000001cff0d7819 */ /* 0x000fe40000011406 */
[----:B------:R-:W-:Y:S02]  /*00c0*/  LOP3.LUT R6, R0, R9, RZ, 0xfc, !PT ;  /* 0x0000000900067212 */ /* 0x000fe400078efcff */
[----:B------:R-:W-:Y:S02]  /*00d0*/  SGXT R13, R13, 0x1 ;  /* 0x000000010d0d781a */ /* 0x000fe40000000200 */
[----:B------:R-:W-:Y:S02]  /*00e0*/  LOP3.LUT R11, R8, 0xe, RZ, 0xc0, !PT ;  /* 0x0000000e080b7812 */ /* 0x000fe400078ec0ff */
[----:B------:R-:W-:-:S02]  /*00f0*/  ISETP.GE.AND P1, PT, R6, 0x40, PT ;  /* 0x000000400600780c */ /* 0x000fc40003f26270 */
[----:B------:R-:W-:Y:S01]  /*0100*/  LEA.HI R13, R13, R6, RZ, 0x2 ;  /* 0x000000060d0d7211 */ /* 0x000fe200078f10ff */
[----:B------:R-:W-:-:S03]  /*0110*/  IMAD R11, R6, 0x10, R11 ;  /* 0x00000010060b7824 */ /* 0x000fc600078e020b */
[----:B------:R-:W-:Y:S01]  /*0120*/  LOP3.LUT R13, R13, 0xfffffffc, RZ, 0xc0, !PT ;  /* 0xfffffffc0d0d7812 */ /* 0x000fe200078ec0ff */
[----:B--2---:R-:W-:-:S04]  /*0130*/  IMAD.WIDE R4, R11, 0x4, R4 ;  /* 0x000000040b047825 */ /* 0x004fc800078e0204 */
[----:B------:R-:W-:Y:S02]  /*0140*/  IMAD.IADD R11, R6, 0x1, -R13 ;  /* 0x00000001060b7824 */ /* 0x000fe400078e0a0d */
[----:B------:R-:W-:Y:S01]  /*0150*/  IMAD.MOV.U32 R6, RZ, RZ, RZ ;  /* 0x000000ffff067224 */ /* 0x000fe200078e00ff */
[----:B------:R-:W2:Y:S01]  /*0160*/  @!P1 LDG.E.64 R14, desc[UR6][R4.64] ;  /* 0x00000006040e9981 */ /* 0x000ea2000c1e1b00 */
[----:B----4-:R-:W-:-:S05]  /*0170*/  IMAD.WIDE R10, R11, 0x4, R2 ;  /* 0x000000040b0a7825 */ /* 0x010fca00078e0202 */
[----:B------:R-:W3:Y:S01]  /*0180*/  @!P1 LDG.E.EL R6, desc[UR6][R10.64] ;  /* 0x000000060a069981 */ /* 0x000ee2000c2e1900 */
[----:B------:R-:W1:Y:S01]  /*0190*/  S2UR UR5, SR_CgaCtaId ;  /* 0x00000000000579c3 */ /* 0x000e620000008800 */
[----:B------:R-:W-:Y:S01]  /*01a0*/  UMOV UR4, 0x400 ;  /* 0x0000040000047882 */ /* 0x000fe20000000000 */
[----:B------:R-:W-:Y:S01]  /*01b0*/  LOP3.LUT P0, RZ, R7, 0x38, RZ, 0xc0, !PT ;  /* 0x0000003807ff7812 */ /* 0x000fe2000780c0ff */
[----:B-1----:R-:W-:-:S06]  /*01c0*/  UPRMT UR4, UR5, 0x654, UR4 ;  /* 0x0000065405047896 */ /* 0x002fcc0008000004 */
[----:B------:R-:W-:Y:S02]  /*01d0*/  LEA R12, R9, UR4, 0x2 ;  /* 0x00000004090c7c11 */ /* 0x000fe4000f8e10ff */
[----:B--2---:R-:W-:Y:S02]  /*01e0*/  SEL R3, R14, RZ, !P1 ;  /* 0x000000ff0e037207 */ /* 0x004fe40004800000 */
[----:B------:R-:W-:-:S03]  /*01f0*/  SEL R15, R15, RZ, !P1 ;  /* 0x000000ff0f0f7207 */ /* 0x000fc60004800000 */
[--C-:B---3--:R-:W-:Y:S02]  /*0200*/  FADD R2, R3, R6.reuse ;  /* 0x0000000603027221 */ /* 0x108fe40000000000 */
[----:B------:R-:W-:-:S04]  /*0210*/  FADD R3, R15, R6 ;  /* 0x000000060f037221 */ /* 0x000fc80000000000 */
[----:B------:R-:W-:-:S05]  /*0220*/  FADD R6, R2, R3 ;  /* 0x0000000302067221 */ /* 0x000fca0000000000 */
[----:B------:R-:W-:-:S05]  /*0230*/  FSEL R8, R6, RZ, !P1 ;  /* 0x000000ff06087208 */ /* 0x000fca0004800000 */
[----:B------:R-:W1:Y:S02]  /*0240*/  SHFL.BFLY PT, R13, R8, 0x4, 0x1f ;  /* 0x0c801f00080d7f89 */ /* 0x000e6400000e0000 */
[----:B-1----:R-:W-:Y:S02]  /*0250*/  FADD R13, R8, R13 ;  /* 0x0000000d080d7221 */ /* 0x002fe40000000000 */
[----:B------:R-:W1:Y:S03]  /*0260*/  LDC.64 R8, c[0x0][0x218] ;  /* 0x00008600ff087b82 */ /* 0x000e660000000a00 */
[----:B------:R-:W2:Y:S02]  /*0270*/  SHFL.BFLY PT, R6, R13, 0x2, 0x1f ;  /* 0x0c401f000d067f89 */ /* 0x000ea400000e0000 */
[----:B--2---:R-:W-:Y:S01]  /*0280*/  FADD R10, R13, R6 ;  /* 0x000000060d0a7221 */ /* 0x004fe20000000000 */
[----:B------:R-:W-:-:S02]  /*0290*/  LOP3.LUT R6, R7, 0x7, RZ, 0xc0, !PT ;  /* 0x0000000707067812 */ /* 0x000fc400078ec0ff */
[----:B------:R-:W-:Y:S02]  /*02a0*/  LOP3.LUT R7, R0, 0x7, R7, 0xf8, !PT ;  /* 0x0000000700077812 */ /* 0x000fe400078ef807 */
[----:B------:R-:W2:Y:S01]  /*02b0*/  SHFL.BFLY PT, R11, R10, 0x1, 0x1f ;  /* 0x0c201f000a0b7f89 */ /* 0x000ea200000e0000 */
[----:B------:R-:W-:Y:S02]  /*02c0*/  LEA R14, R6, UR4, 0x2 ;  /* 0x00000004060e7c11 */ /* 0x000fe4000f8e10ff */
[C---:B------:R-:W-:Y:S01]  /*02d0*/  ISETP.LT.AND P0, PT, R7.reuse, 0x40, !P0 ;  /* 0x000000400700780c */ /* 0x040fe20004701270 */
[----:B-1----:R-:W-:-:S04]  /*02e0*/  IMAD.WIDE R6, R7, 0x4, R8 ;  /* 0x0000000407067825 */ /* 0x002fc800078e0208 */
[----:B--2---:R-:W-:-:S05]  /*02f0*/  FADD R11, R10, R11 ;  /* 0x0000000b0a0b7221 */ /* 0x004fca0000000000 */
[----:B------:R1:W-:Y:S01]  /*0300*/  STS [R12], R11 ;  /* 0x0000000b0c007388 */ /* 0x0003e20000000800 */
[----:B------:R-:W-:Y:S06]  /*0310*/  BAR.SYNC.DEFER_BLOCKING 0x0 ;  /* 0x0000000000007b1d */ /* 0x000fec0000010000 */
[----:B------:R-:W2:Y:S04]  /*0320*/  LDS R14, [R14] ;  /* 0x000000000e0e7984 */ /* 0x000ea80000000800 */
[----:B------:R1:W-:Y:S01]  /*0330*/  @!P1 STG.E.64 desc[UR6][R4.64], R2 ;  /* 0x0000000204009986 */ /* 0x0003e2000c101b06 */
[----:B------:R-:W-:Y:S06]  /*0340*/  BAR.SYNC.DEFER_BLOCKING 0x0 ;  /* 0x0000000000007b1d */ /* 0x000fec0000010000 */
[----:B-1----:R-:W-:Y:S05]  /*0350*/  @!P0 EXIT ;  /* 0x000000000000894d */ /* 0x002fea0003800000 */
[----:B--2---:R-:W-:-:S05]  /*0360*/  FMUL R3, R14, 0.0625 ;  /* 0x3d8000000e037820 */ /* 0x004fca0000400000 */
[----:B------:R-:W-:Y:S01]  /*0370*/  STG.E desc[UR6][R6.64], R3 ;  /* 0x0000000306007986 */ /* 0x000fe2000c101906 */
[----:B------:R-:W-:Y:S05]  /*0380*/  EXIT ;  /* 0x000000000000794d */ /* 0x000fea0003800000 */
.L_x_0:
[----:B------:R-:W-:-:S00]  /*0390*/  BRA `(.L_x_0) ;  /* 0xfffffffc00fc7947 */ /* 0x000fc0000383ffff */
[----:B------:R-:W-:-:S00]  /*03a0*/  NOP ;  /* 0x0000000000007918 */ /* 0x000fc00000000000 */
        /* <DEDUP_REMOVED lines=13> */
.L_x_1:


//--------------------- .nv.shared.triton_per_fused_convolution_mean_2 --------------------------
	.section	.nv.shared.triton_per_fused_convolution_mean_2,"aw",@nobits
	.sectionflags	@""
	.align	16
	.zero		1024


//--------------------- .nv.constant0.triton_per_fused_convolution_mean_2 --------------------------
	.section	.nv.constant0.triton_per_fused_convolution_mean_2,"a",@progbits
	.sectionflags	@""
	.align	4
.nv.constant0.triton_per_fused_convolution_mean_2:
	.zero		560
